	.headerflags	@"EF_CUDA_TEXMODE_UNIFIED EF_CUDA_64BIT_ADDRESS EF_CUDA_ACCELERATORS EF_CUDA_SM90 EF_CUDA_VIRTUAL_SM(EF_CUDA_SM90)"
	.elftype	@"ET_EXEC"


//--------------------- .nv.info                  --------------------------
	.section	.nv.info,"",@"SHT_CUDA_INFO"
	.align	4


	//----- nvinfo : EIATTR_REGCOUNT
	.align		4
        /*0000*/ 	.byte	0x04, 0x2f
        /*0002*/ 	.short	(.L_3 - .L_2)
	.align		4
.L_2:
        /*0004*/ 	.word	index@(triton_poi_fused__native_batch_norm_legit_no_training_hardtanh_hardtanh_backward_15)
        /*0008*/ 	.word	0x00000020


	//----- nvinfo : EIATTR_MIN_STACK_SIZE
	.align		4
.L_3:
        /*000c*/ 	.byte	0x04, 0x12
        /*000e*/ 	.short	(.L_5 - .L_4)
	.align		4
.L_4:
        /*0010*/ 	.word	index@(triton_poi_fused__native_batch_norm_legit_no_training_hardtanh_hardtanh_backward_15)
        /*0014*/ 	.word	0x00000000


	//----- nvinfo : EIATTR_FRAME_SIZE
	.align		4
.L_5:
        /*0018*/ 	.byte	0x04, 0x11
        /*001a*/ 	.short	(.L_7 - .L_6)
	.align		4
.L_6:
        /*001c*/ 	.word	index@(triton_poi_fused__native_batch_norm_legit_no_training_hardtanh_hardtanh_backward_15)
        /*0020*/ 	.word	0x00000000


	//----- nvinfo : EIATTR_MIN_STACK_SIZE
	.align		4
.L_7:
        /*0024*/ 	.byte	0x04, 0x12
        /*0026*/ 	.short	(.L_9 - .L_8)
	.align		4
.L_8:
        /*0028*/ 	.word	index@(triton_poi_fused__native_batch_norm_legit_no_training_hardtanh_hardtanh_backward_15)
        /*002c*/ 	.word	0x00000000
.L_9:


//--------------------- .nv.info.triton_poi_fused__native_batch_norm_legit_no_training_hardtanh_hardtanh_backward_15 --------------------------
	.section	.nv.info.triton_poi_fused__native_batch_norm_legit_no_training_hardtanh_hardtanh_backward_15,"",@"SHT_CUDA_INFO"
	.sectionflags	@""
	.align	4


	//----- nvinfo : EIATTR_CUDA_API_VERSION
	.align		4
        /*0000*/ 	.byte	0x04, 0x37
        /*0002*/ 	.short	(.L_11 - .L_10)
.L_10:
        /*0004*/ 	.word	0x0000007c


	//----- nvinfo : EIATTR_KPARAM_INFO
	.align		4
.L_11:
        /*0008*/ 	.byte	0x04, 0x17
        /*000a*/ 	.short	(.L_13 - .L_12)
.L_12:
        /*000c*/ 	.word	0x00000000
        /*0010*/ 	.short	0x0007
        /*0012*/ 	.short	0x0038
        /*0014*/ 	.byte	0x00, 0xf0, 0x11, 0x00


	//----- nvinfo : EIATTR_KPARAM_INFO
	.align		4
.L_13:
        /*0018*/ 	.byte	0x04, 0x17
        /*001a*/ 	.short	(.L_15 - .L_14)
.L_14:
        /*001c*/ 	.word	0x00000000
        /*0020*/ 	.short	0x0006
        /*0022*/ 	.short	0x0030
        /*0024*/ 	.byte	0x00, 0xf4, 0x21, 0x00


	//----- nvinfo : EIATTR_KPARAM_INFO
	.align		4
.L_15:
        /*0028*/ 	.byte	0x04, 0x17
        /*002a*/ 	.short	(.L_17 - .L_16)
.L_16:
        /*002c*/ 	.word	0x00000000
        /*0030*/ 	.short	0x0005
        /*0032*/ 	.short	0x0028
        /*0034*/ 	.byte	0x00, 0xf4, 0x21, 0x00


	//----- nvinfo : EIATTR_KPARAM_INFO
	.align		4
.L_17:
        /*0038*/ 	.byte	0x04, 0x17
        /*003a*/ 	.short	(.L_19 - .L_18)
.L_18:
        /*003c*/ 	.word	0x00000000
        /*0040*/ 	.short	0x0004
        /*0042*/ 	.short	0x0020
        /*0044*/ 	.byte	0x00, 0xf4, 0x21, 0x00


	//----- nvinfo : EIATTR_KPARAM_INFO
	.align		4
.L_19:
        /*0048*/ 	.byte	0x04, 0x17
        /*004a*/ 	.short	(.L_21 - .L_20)
.L_20:
        /*004c*/ 	.word	0x00000000
        /*0050*/ 	.short	0x0003
        /*0052*/ 	.short	0x0018
        /*0054*/ 	.byte	0x00, 0xf4, 0x21, 0x00


	//----- nvinfo : EIATTR_KPARAM_INFO
	.align		4
.L_21:
        /*0058*/ 	.byte	0x04, 0x17
        /*005a*/ 	.short	(.L_23 - .L_22)
.L_22:
        /*005c*/ 	.word	0x00000000
        /*0060*/ 	.short	0x0002
        /*0062*/ 	.short	0x0010
        /*0064*/ 	.byte	0x00, 0xf4, 0x21, 0x00


	//----- nvinfo : EIATTR_KPARAM_INFO
	.align		4
.L_23:
        /*0068*/ 	.byte	0x04, 0x17
        /*006a*/ 	.short	(.L_25 - .L_24)
.L_24:
        /*006c*/ 	.word	0x00000000
        /*0070*/ 	.short	0x0001
        /*0072*/ 	.short	0x0008
        /*0074*/ 	.byte	0x00, 0xf4, 0x21, 0x00


	//----- nvinfo : EIATTR_KPARAM_INFO
	.align		4
.L_25:
        /*0078*/ 	.byte	0x04, 0x17
        /*007a*/ 	.short	(.L_27 - .L_26)
.L_26:
        /*007c*/ 	.word	0x00000000
        /*0080*/ 	.short	0x0000
        /*0082*/ 	.short	0x0000
        /*0084*/ 	.byte	0x00, 0xf4, 0x21, 0x00


	//----- nvinfo : EIATTR_SPARSE_MMA_MASK
	.align		4
.L_27:
        /*0088*/ 	.byte	0x03, 0x50
        /*008a*/ 	.short	0x0000


	//----- nvinfo : EIATTR_MAXREG_COUNT
	.align		4
        /*008c*/ 	.byte	0x03, 0x1b
        /*008e*/ 	.short	0x00ff


	//----- nvinfo : EIATTR_EXIT_INSTR_OFFSETS
	.align		4
        /*0090*/ 	.byte	0x04, 0x1c
        /*0092*/ 	.short	(.L_29 - .L_28)


	//   ....[0]....
.L_28:
        /*0094*/ 	.word	0x000009f0


	//----- nvinfo : EIATTR_REQNTID
	.align		4
.L_29:
        /*0098*/ 	.byte	0x04, 0x10
        /*009a*/ 	.short	(.L_31 - .L_30)
.L_30:
        /*009c*/ 	.word	0x00000080
        /*00a0*/ 	.word	0x00000001
        /*00a4*/ 	.word	0x00000001


	//----- nvinfo : EIATTR_CBANK_PARAM_SIZE
	.align		4
.L_31:
        /*00a8*/ 	.byte	0x03, 0x19
        /*00aa*/ 	.short	0x003c


	//----- nvinfo : EIATTR_PARAM_CBANK
	.align		4
        /*00ac*/ 	.byte	0x04, 0x0a
        /*00ae*/ 	.short	(.L_33 - .L_32)
	.align		4
.L_32:
        /*00b0*/ 	.word	index@(.nv.constant0.triton_poi_fused__native_batch_norm_legit_no_training_hardtanh_hardtanh_backward_15)
        /*00b4*/ 	.short	0x0210
        /*00b6*/ 	.short	0x003c


	//----- nvinfo : EIATTR_SW_WAR
	.align		4
.L_33:
        /*00b8*/ 	.byte	0x04, 0x36
        /*00ba*/ 	.short	(.L_35 - .L_34)
.L_34:
        /*00bc*/ 	.word	0x00000008
.L_35:


//--------------------- .nv.callgraph             --------------------------
	.section	.nv.callgraph,"",@"SHT_CUDA_CALLGRAPH"
	.align	4
	.sectionentsize	8
	.align		4
        /*0000*/ 	.word	0x00000000
	.align		4
        /*0004*/ 	.word	0xffffffff
	.align		4
        /*0008*/ 	.word	0x00000000
	.align		4
        /*000c*/ 	.word	0xfffffffe
	.align		4
        /*0010*/ 	.word	0x00000000
	.align		4
        /*0014*/ 	.word	0xfffffffd
	.align		4
        /*0018*/ 	.word	0x00000000
	.align		4
        /*001c*/ 	.word	0xfffffffc


//--------------------- .nv.constant4             --------------------------
	.section	.nv.constant4,"a",@progbits
	.align	8
	.align		8
.nv.constant4:
        /*0000*/ 	.dword	_$_str
	.align		8
        /*0008*/ 	.dword	_$_str_$_2


//--------------------- .text.triton_poi_fused__native_batch_norm_legit_no_training_hardtanh_hardtanh_backward_15 --------------------------
	.section	.text.triton_poi_fused__native_batch_norm_legit_no_training_hardtanh_hardtanh_backward_15,"ax",@progbits
	.sectionflags	@"SHF_BARRIERS=1"
	.align	128
        .global         triton_poi_fused__native_batch_norm_legit_no_training_hardtanh_hardtanh_backward_15
        .type           triton_poi_fused__native_batch_norm_legit_no_training_hardtanh_hardtanh_backward_15,@function
        .size           triton_poi_fused__native_batch_norm_legit_no_training_hardtanh_hardtanh_backward_15,(.L_x_1 - triton_poi_fused__native_batch_norm_legit_no_training_hardtanh_hardtanh_backward_15)
        .other          triton_poi_fused__native_batch_norm_legit_no_training_hardtanh_hardtanh_backward_15,@"STO_CUDA_ENTRY STV_DEFAULT"
triton_poi_fused__native_batch_norm_legit_no_training_hardtanh_hardtanh_backward_15:
.text.triton_poi_fused__native_batch_norm_legit_no_training_hardtanh_hardtanh_backward_15:
[----:B------:R-:W-:Y:S01]  /*0000*/  LDC R1, c[0x0][0x28] ;  /* 0x00000a00ff017b82 */ /* 0x000fe20000000800 */
[----:B------:R-:W1:Y:S07]  /*0010*/  S2R R16, SR_TID.X ;  /* 0x0000000000107919 */ /* 0x000e6e0000002100 */
[----:B------:R-:W2:Y:S01]  /*0020*/  LDC.64 R14, c[0x0][0x220] ;  /* 0x00008800ff0e7b82 */ /* 0x000ea20000000a00 */
[----:B------:R-:W-:Y:S01]  /*0030*/  ULDC.64 UR6, c[0x0][0x208] ;  /* 0x0000820000067ab9 */ /* 0x000fe20000000a00 */
[----:B------:R-:W3:Y:S06]  /*0040*/  S2R R0, SR_CTAID.X ;  /* 0x0000000000007919 */ /* 0x000eec0000002500 */
[----:B------:R-:W4:Y:S08]  /*0050*/  LDC.64 R22, c[0x0][0x218] ;  /* 0x00008600ff167b82 */ /* 0x000f300000000a00 */
[----:B------:R-:W5:Y:S08]  /*0060*/  LDC.64 R8, c[0x0][0x210] ;  /* 0x00008400ff087b82 */ /* 0x000f700000000a00 */
[----:B------:R-:W2:Y:S08]  /*0070*/  LDC.64 R12, c[0x0][0x228] ;  /* 0x00008a00ff0c7b82 */ /* 0x000eb00000000a00 */
[----:B------:R-:W4:Y:S01]  /*0080*/  LDC.64 R10, c[0x0][0x230] ;  /* 0x00008c00ff0a7b82 */ /* 0x000f220000000a00 */
[----:B-1----:R-:W-:-:S07]  /*0090*/  IMAD.SHL.U32 R17, R16, 0x8, RZ ;  /* 0x0000000810117824 */ /* 0x002fce00078e00ff */
[----:B------:R-:W1:Y:S01]  /*00a0*/  S2UR UR5, SR_CgaCtaId ;  /* 0x00000000000579c3 */ /* 0x000e620000008800 */
[----:B---3--:R-:W-:Y:S01]  /*00b0*/  IMAD.SHL.U32 R2, R0, 0x400, RZ ;  /* 0x0000040000027824 */ /* 0x008fe200078e00ff */
[----:B------:R-:W-:Y:S01]  /*00c0*/  SHF.R.S32.HI R3, RZ, 0x15, R0 ;  /* 0x00000015ff037819 */ /* 0x000fe20000011400 */
[----:B------:R-:W-:Y:S01]  /*00d0*/  UMOV UR4, 0x400 ;  /* 0x0000040000047882 */ /* 0x000fe20000000000 */
[----:B------:R-:W-:Y:S01]  /*00e0*/  LOP3.LUT R17, R17, 0x3f8, RZ, 0xc0, !PT ;  /* 0x000003f811117812 */ /* 0x000fe200078ec0ff */
[----:B------:R-:W-:Y:S01]  /*00f0*/  ULDC.64 UR8, c[0x0][0x240] ;  /* 0x0000900000087ab9 */ /* 0x000fe20000000a00 */
[----:B------:R-:W-:Y:S02]  /*0100*/  SGXT R3, R3, 0x1 ;  /* 0x000000010303781a */ /* 0x000fe40000000200 */
[----:B------:R-:W-:Y:S01]  /*0110*/  LOP3.LUT R0, R2, R17, RZ, 0xfc, !PT ;  /* 0x0000001102007212 */ /* 0x000fe200078efcff */
[----:B------:R-:W3:Y:S03]  /*0120*/  LDC.64 R28, c[0x0][0x238] ;  /* 0x00008e00ff1c7b82 */ /* 0x000ee60000000a00 */
[----:B------:R-:W-:-:S04]  /*0130*/  LEA.HI R3, R3, R0, RZ, 0xc ;  /* 0x0000000003037211 */ /* 0x000fc800078f60ff */
[----:B------:R-:W-:-:S05]  /*0140*/  SHF.R.S32.HI R3, RZ, 0xc, R3 ;  /* 0x0000000cff037819 */ /* 0x000fca0000011403 */
[----:B------:R-:W-:-:S05]  /*0150*/  IMAD.HI R4, R3, 0x38e38e39, RZ ;  /* 0x38e38e3903047827 */ /* 0x000fca00078e02ff */
[----:B------:R-:W-:-:S04]  /*0160*/  SHF.R.S32.HI R5, RZ, 0x1, R4 ;  /* 0x00000001ff057819 */ /* 0x000fc80000011404 */
[----:B------:R-:W-:-:S05]  /*0170*/  LEA.HI R4, R4, R5, RZ, 0x1 ;  /* 0x0000000504047211 */ /* 0x000fca00078f08ff */
[----:B------:R-:W-:-:S04]  /*0180*/  IMAD R25, R4, -0x9, R3 ;  /* 0xfffffff704197824 */ /* 0x000fc800078e0203 */
[----:B--2---:R-:W-:-:S05]  /*0190*/  IMAD.WIDE R14, R25, 0x4, R14 ;  /* 0x00000004190e7825 */ /* 0x004fca00078e020e */
[----:B------:R-:W2:Y:S01]  /*01a0*/  LDG.E.EL R3, desc[UR6][R14.64] ;  /* 0x000000060e037981 */ /* 0x000ea2000c2e1900 */
[----:B----4-:R-:W-:-:S04]  /*01b0*/  IMAD.WIDE R22, R25, 0x4, R22 ;  /* 0x0000000419167825 */ /* 0x010fc800078e0216 */
[----:B-----5:R-:W-:Y:S01]  /*01c0*/  IMAD.WIDE R8, R0, 0x4, R8 ;  /* 0x0000000400087825 */ /* 0x020fe200078e0208 */
[----:B------:R4:W5:Y:S04]  /*01d0*/  LDG.E.EL R21, desc[UR6][R22.64] ;  /* 0x0000000616157981 */ /* 0x000968000c2e1900 */
[----:B------:R-:W5:Y:S01]  /*01e0*/  LDG.E.128 R4, desc[UR6][R8.64] ;  /* 0x0000000608047981 */ /* 0x000f62000c1e1d00 */
[----:B0-----:R-:W-:-:S03]  /*01f0*/  IMAD.WIDE R18, R25, 0x4, R12 ;  /* 0x0000000419127825 */ /* 0x001fc600078e020c */
[----:B------:R5:W3:Y:S01]  /*0200*/  LDG.E.128 R12, desc[UR6][R8.64+0x10] ;  /* 0x00001006080c7981 */ /* 0x000ae2000c1e1d00 */
[----:B------:R-:W-:-:S03]  /*0210*/  IMAD.WIDE R10, R25, 0x4, R10 ;  /* 0x00000004190a7825 */ /* 0x000fc600078e020a */
[----:B------:R0:W3:Y:S04]  /*0220*/  LDG.E.EL R19, desc[UR6][R18.64] ;  /* 0x0000000612137981 */ /* 0x0000e8000c2e1900 */
[----:B------:R-:W3:Y:S01]  /*0230*/  LDG.E.EL R20, desc[UR6][R10.64] ;  /* 0x000000060a147981 */ /* 0x000ee2000c2e1900 */
[----:B----4-:R-:W-:Y:S01]  /*0240*/  IMAD.MOV.U32 R23, RZ, RZ, 0x3e800000 ;  /* 0x3e800000ff177424 */ /* 0x010fe200078e00ff */
[----:B-1----:R-:W-:-:S06]  /*0250*/  UPRMT UR4, UR5, 0x654, UR4 ;  /* 0x0000065405047896 */ /* 0x002fcc0008000004 */
[----:B------:R-:W-:Y:S01]  /*0260*/  LEA R17, R17, UR4, 0x2 ;  /* 0x0000000411117c11 */ /* 0x000fe2000f8e10ff */
[----:B------:R-:W-:-:S05]  /*0270*/  IMAD.SHL.U32 R27, R16, 0x4, RZ ;  /* 0x00000004101b7824 */ /* 0x000fca00078e00ff */
[----:B------:R-:W-:Y:S01]  /*0280*/  LOP3.LUT R27, R27, 0x1fc, RZ, 0xc0, !PT ;  /* 0x000001fc1b1b7812 */ /* 0x000fe200078ec0ff */
[----:B--2---:R-:W-:-:S04]  /*0290*/  FADD R3, R3, 9.9999997473787516356e-06 ;  /* 0x3727c5ac03037421 */ /* 0x004fc80000000000 */
[----:B------:R-:W1:Y:S02]  /*02a0*/  MUFU.SQRT R24, R3 ;  /* 0x0000000300187308 */ /* 0x000e640000002000 */
[C---:B-1----:R-:W-:Y:S02]  /*02b0*/  FSETP.GT.AND P0, PT, R24.reuse, 8.50705917302346158658e+37, PT ;  /* 0x7e8000001800780b */ /* 0x042fe40003f04000 */
[----:B------:R-:W-:-:S11]  /*02c0*/  FSETP.GEU.AND P1, PT, R24, 1.175494350822287508e-38, PT ;  /* 0x008000001800780b */ /* 0x000fd60003f2e000 */
[----:B------:R-:W-:-:S04]  /*02d0*/  @P0 FMUL R24, R24, 0.25 ;  /* 0x3e80000018180820 */ /* 0x000fc80000400000 */
[----:B------:R-:W-:-:S06]  /*02e0*/  @!P1 FMUL R24, R24, 16777216 ;  /* 0x4b80000018189820 */ /* 0x000fcc0000400000 */
[----:B------:R-:W0:Y:S01]  /*02f0*/  MUFU.RCP R24, R24 ;  /* 0x0000001800187308 */ /* 0x000e220000001000 */
[----:B------:R-:W-:Y:S01]  /*0300*/  FSEL R23, R23, 1, P0 ;  /* 0x3f80000017177808 */ /* 0x000fe20000000000 */
[----:B-----5:R-:W-:-:S04]  /*0310*/  FADD R9, R4, -R21 ;  /* 0x8000001504097221 */ /* 0x020fc80000000000 */
[----:B------:R-:W-:Y:S01]  /*0320*/  @!P1 FMUL R23, R23, 16777216 ;  /* 0x4b80000017179820 */ /* 0x000fe20000400000 */
[----:B------:R-:W-:-:S03]  /*0330*/  FADD R5, R5, -R21 ;  /* 0x8000001505057221 */ /* 0x000fc60000000000 */
[----:B0-----:R-:W-:-:S04]  /*0340*/  FMUL R18, R24, R23 ;  /* 0x0000001718127220 */ /* 0x001fc80000400000 */
[----:B------:R-:W-:-:S04]  /*0350*/  FMUL R3, R18, R9 ;  /* 0x0000000912037220 */ /* 0x000fc80000400000 */
[----:B---3--:R-:W-:Y:S01]  /*0360*/  FFMA R3, R19, R3, R20 ;  /* 0x0000000313037223 */ /* 0x008fe20000000014 */
[----:B------:R-:W-:Y:S01]  /*0370*/  FMUL R4, R18, R5 ;  /* 0x0000000512047220 */ /* 0x000fe20000400000 */
[----:B------:R-:W-:-:S03]  /*0380*/  FADD R5, R6, -R21 ;  /* 0x8000001506057221 */ /* 0x000fc60000000000 */
[----:B------:R-:W-:Y:S01]  /*0390*/  FSETP.GTU.AND P2, PT, R3, RZ, PT ;  /* 0x000000ff0300720b */ /* 0x000fe20003f4c000 */
[--C-:B------:R-:W-:Y:S01]  /*03a0*/  FFMA R4, R19, R4, R20.reuse ;  /* 0x0000000413047223 */ /* 0x100fe20000000014 */
[----:B------:R-:W-:Y:S02]  /*03b0*/  FMUL R5, R18, R5 ;  /* 0x0000000512057220 */ /* 0x000fe40000400000 */
[----:B------:R-:W-:Y:S01]  /*03c0*/  FSEL R8, R3, RZ, P2 ;  /* 0x000000ff03087208 */ /* 0x000fe20001000000 */
[----:B------:R-:W-:Y:S01]  /*03d0*/  FADD R7, R7, -R21 ;  /* 0x8000001507077221 */ /* 0x000fe20000000000 */
[----:B------:R-:W-:Y:S01]  /*03e0*/  FSETP.GTU.AND P3, PT, R4, RZ, PT ;  /* 0x000000ff0400720b */ /* 0x000fe20003f6c000 */
[----:B------:R-:W-:Y:S01]  /*03f0*/  FFMA R5, R19, R5, R20 ;  /* 0x0000000513057223 */ /* 0x000fe20000000014 */
[----:B------:R-:W-:Y:S01]  /*0400*/  FSETP.GEU.AND P4, PT, R8, 6, PT ;  /* 0x40c000000800780b */ /* 0x000fe20003f8e000 */
[----:B------:R-:W-:Y:S01]  /*0410*/  FMUL R7, R18, R7 ;  /* 0x0000000712077220 */ /* 0x000fe20000400000 */
[----:B------:R-:W-:-:S02]  /*0420*/  FSEL R9, R4, RZ, P3 ;  /* 0x000000ff04097208 */ /* 0x000fc40001800000 */
[----:B------:R-:W-:Y:S01]  /*0430*/  FSETP.GTU.AND P5, PT, R5, RZ, PT ;  /* 0x000000ff0500720b */ /* 0x000fe20003fac000 */
[----:B------:R-:W-:Y:S01]  /*0440*/  FFMA R23, R19, R7, R20 ;  /* 0x0000000713177223 */ /* 0x000fe20000000014 */
[----:B------:R-:W-:Y:S02]  /*0450*/  FSETP.GEU.AND P1, PT, R9, 6, PT ;  /* 0x40c000000900780b */ /* 0x000fe40003f2e000 */
[----:B------:R-:W-:Y:S02]  /*0460*/  FSETP.NAN.AND P0, PT, R8, R8, PT ;  /* 0x000000080800720b */ /* 0x000fe40003f08000 */
[----:B------:R-:W-:Y:S01]  /*0470*/  FSEL R10, R5, RZ, P5 ;  /* 0x000000ff050a7208 */ /* 0x000fe20002800000 */
[----:B------:R-:W-:Y:S01]  /*0480*/  FADD R7, R12, -R21 ;  /* 0x800000150c077221 */ /* 0x000fe20000000000 */
[----:B------:R-:W-:Y:S02]  /*0490*/  FSETP.GTU.AND P6, PT, R23, RZ, PT ;  /* 0x000000ff1700720b */ /* 0x000fe40003fcc000 */
[----:B------:R-:W-:-:S02]  /*04a0*/  @P4 SEL R8, R8, 0x40c00000, P0 ;  /* 0x40c0000008084807 */ /* 0x000fc40000000000 */
[----:B------:R-:W-:Y:S02]  /*04b0*/  FSETP.GEU.AND P0, PT, R10, 6, PT ;  /* 0x40c000000a00780b */ /* 0x000fe40003f0e000 */
[----:B------:R-:W-:Y:S01]  /*04c0*/  FSETP.NAN.AND P4, PT, R9, R9, PT ;  /* 0x000000090900720b */ /* 0x000fe20003f88000 */
[----:B------:R-:W-:Y:S01]  /*04d0*/  FMUL R6, R18, R7 ;  /* 0x0000000712067220 */ /* 0x000fe20000400000 */
[----:B------:R-:W-:Y:S02]  /*04e0*/  FSEL R11, R23, RZ, P6 ;  /* 0x000000ff170b7208 */ /* 0x000fe40003000000 */
[----:B------:R-:W-:Y:S01]  /*04f0*/  @P1 SEL R9, R9, 0x40c00000, P4 ;  /* 0x40c0000009091807 */ /* 0x000fe20002000000 */
[----:B------:R-:W-:Y:S01]  /*0500*/  FFMA R6, R19, R6, R20 ;  /* 0x0000000613067223 */ /* 0x000fe20000000014 */
[----:B------:R-:W-:Y:S02]  /*0510*/  FSETP.GEU.AND P4, PT, R11, 6, PT ;  /* 0x40c000000b00780b */ /* 0x000fe40003f8e000 */
[----:B------:R-:W-:-:S04]  /*0520*/  FSETP.NAN.AND P1, PT, R10, R10, PT ;  /* 0x0000000a0a00720b */ /* 0x000fc80003f28000 */
[----:B------:R-:W-:Y:S02]  /*0530*/  @P0 SEL R10, R10, 0x40c00000, P1 ;  /* 0x40c000000a0a0807 */ /* 0x000fe40000800000 */
[C---:B------:R-:W-:Y:S02]  /*0540*/  FSETP.GTU.AND P1, PT, R6.reuse, RZ, PT ;  /* 0x000000ff0600720b */ /* 0x040fe40003f2c000 */
[C---:B------:R-:W-:Y:S02]  /*0550*/  FSETP.NAN.AND P0, PT, R11.reuse, R11, PT ;  /* 0x0000000b0b00720b */ /* 0x040fe40003f08000 */
[----:B------:R-:W-:Y:S02]  /*0560*/  FSEL R12, R6, RZ, P1 ;  /* 0x000000ff060c7208 */ /* 0x000fe40000800000 */
[----:B------:R-:W-:Y:S01]  /*0570*/  @P4 SEL R11, R11, 0x40c00000, P0 ;  /* 0x40c000000b0b4807 */ /* 0x000fe20000000000 */
[----:B------:R-:W-:Y:S01]  /*0580*/  FADD R7, R14, -R21 ;  /* 0x800000150e077221 */ /* 0x000fe20000000000 */
[----:B------:R-:W-:-:S03]  /*0590*/  FSETP.GEU.AND P4, PT, R12, 6, PT ;  /* 0x40c000000c00780b */ /* 0x000fc60003f8e000 */
[----:B------:R-:W-:Y:S01]  /*05a0*/  FMUL R7, R18, R7 ;  /* 0x0000000712077220 */ /* 0x000fe20000400000 */
[----:B------:R-:W-:-:S03]  /*05b0*/  FSETP.NAN.AND P0, PT, R12, R12, PT ;  /* 0x0000000c0c00720b */ /* 0x000fc60003f08000 */
[----:B------:R-:W-:-:S06]  /*05c0*/  FFMA R7, R19, R7, R20 ;  /* 0x0000000713077223 */ /* 0x000fcc0000000014 */
[----:B------:R-:W-:Y:S02]  /*05d0*/  @P4 SEL R12, R12, 0x40c00000, P0 ;  /* 0x40c000000c0c4807 */ /* 0x000fe40000000000 */
[----:B------:R-:W-:-:S04]  /*05e0*/  FSETP.GTU.AND P4, PT, R7, RZ, PT ;  /* 0x000000ff0700720b */ /* 0x000fc80003f8c000 */
[----:B------:R-:W-:Y:S01]  /*05f0*/  FSEL R14, R7, RZ, P4 ;  /* 0x000000ff070e7208 */ /* 0x000fe20002000000 */
[----:B------:R-:W-:-:S03]  /*0600*/  FADD R15, R15, -R21 ;  /* 0x800000150f0f7221 */ /* 0x000fc60000000000 */
[----:B------:R-:W-:Y:S01]  /*0610*/  FSETP.GEU.AND P0, PT, R14, 6, PT ;  /* 0x40c000000e00780b */ /* 0x000fe20003f0e000 */
[----:B------:R-:W-:Y:S01]  /*0620*/  FMUL R15, R18, R15 ;  /* 0x0000000f120f7220 */ /* 0x000fe20000400000 */
[----:B------:R-:W-:-:S03]  /*0630*/  FSETP.NAN.AND P5, PT, R14, R14, PT ;  /* 0x0000000e0e00720b */ /* 0x000fc60003fa8000 */
[----:B------:R-:W-:-:S08]  /*0640*/  FFMA R24, R19, R15, R20 ;  /* 0x0000000f13187223 */ /* 0x000fd00000000014 */
[----:B------:R-:W-:Y:S02]  /*0650*/  @P0 SEL R14, R14, 0x40c00000, P5 ;  /* 0x40c000000e0e0807 */ /* 0x000fe40002800000 */
[----:B------:R-:W-:-:S04]  /*0660*/  FSETP.GTU.AND P5, PT, R24, RZ, PT ;  /* 0x000000ff1800720b */ /* 0x000fc80003fac000 */
[----:B------:R-:W-:Y:S01]  /*0670*/  FSEL R15, R24, RZ, P5 ;  /* 0x000000ff180f7208 */ /* 0x000fe20002800000 */
[----:B------:R-:W-:-:S03]  /*0680*/  FADD R13, R13, -R21 ;  /* 0x800000150d0d7221 */ /* 0x000fc60000000000 */
[C---:B------:R-:W-:Y:S01]  /*0690*/  FSETP.GEU.AND P0, PT, R15.reuse, 6, PT ;  /* 0x40c000000f00780b */ /* 0x040fe20003f0e000 */
[----:B------:R-:W-:Y:S01]  /*06a0*/  FMUL R13, R18, R13 ;  /* 0x0000000d120d7220 */ /* 0x000fe20000400000 */
[----:B------:R-:W-:Y:S02]  /*06b0*/  P2R R22, PR, RZ, 0x4 ;  /* 0x00000004ff167803 */ /* 0x000fe40000000000 */
[----:B------:R-:W-:Y:S01]  /*06c0*/  FSETP.NAN.AND P2, PT, R15, R15, PT ;  /* 0x0000000f0f00720b */ /* 0x000fe20003f48000 */
[----:B------:R-:W-:-:S08]  /*06d0*/  FFMA R25, R19, R13, R20 ;  /* 0x0000000d13197223 */ /* 0x000fd00000000014 */
[----:B------:R-:W-:Y:S02]  /*06e0*/  @P0 SEL R15, R15, 0x40c00000, P2 ;  /* 0x40c000000f0f0807 */ /* 0x000fe40001000000 */
[----:B------:R-:W-:-:S04]  /*06f0*/  FSETP.GTU.AND P0, PT, R25, RZ, PT ;  /* 0x000000ff1900720b */ /* 0x000fc80003f0c000 */
[----:B------:R-:W-:Y:S02]  /*0700*/  FSEL R13, R25, RZ, P0 ;  /* 0x000000ff190d7208 */ /* 0x000fe40000000000 */
[----:B------:R-:W-:Y:S02]  /*0710*/  P2R R26, PR, RZ, 0x8 ;  /* 0x00000008ff1a7803 */ /* 0x000fe40000000000 */
[C---:B------:R-:W-:Y:S02]  /*0720*/  FSETP.GEU.AND P3, PT, R13.reuse, 6, PT ;  /* 0x40c000000d00780b */ /* 0x040fe40003f6e000 */
[C---:B------:R-:W-:Y:S01]  /*0730*/  FSETP.NAN.AND P2, PT, R13.reuse, R13, PT ;  /* 0x0000000d0d00720b */ /* 0x040fe20003f48000 */
[----:B------:R0:W-:Y:S10]  /*0740*/  STS.128 [R17], R8 ;  /* 0x0000000811007388 */ /* 0x0001f40000000c00 */
[----:B------:R-:W-:-:S05]  /*0750*/  @P3 SEL R13, R13, 0x40c00000, P2 ;  /* 0x40c000000d0d3807 */ /* 0x000fca0001000000 */
[----:B------:R-:W-:Y:S01]  /*0760*/  STS.128 [R17+0x10], R12 ;  /* 0x0000100c11007388 */ /* 0x000fe20000000c00 */
[----:B------:R-:W-:Y:S01]  /*0770*/  LEA R20, R27, UR4, 0x2 ;  /* 0x000000041b147c11 */ /* 0x000fe2000f8e10ff */
[----:B------:R-:W-:Y:S01]  /*0780*/  ULDC.64 UR4, c[0x0][0x238] ;  /* 0x00008e0000047ab9 */ /* 0x000fe20000000a00 */
[----:B------:R-:W-:Y:S01]  /*0790*/  BAR.SYNC.DEFER_BLOCKING 0x0 ;  /* 0x0000000000007b1d */ /* 0x000fe20000010000 */
[----:B------:R-:W-:Y:S02]  /*07a0*/  ISETP.NE.AND P2, PT, R22, RZ, PT ;  /* 0x000000ff1600720c */ /* 0x000fe40003f45270 */
[----:B------:R-:W-:Y:S02]  /*07b0*/  FSETP.GE.OR P6, PT, R23, 6, !P6 ;  /* 0x40c000001700780b */ /* 0x000fe400077c6400 */
[----:B------:R-:W-:Y:S02]  /*07c0*/  ISETP.NE.AND P3, PT, R26, RZ, PT ;  /* 0x000000ff1a00720c */ /* 0x000fe40003f65270 */
[----:B------:R-:W-:-:S02]  /*07d0*/  SEL R26, RZ, 0x1, !P6 ;  /* 0x00000001ff1a7807 */ /* 0x000fc40007000000 */
[C---:B------:R-:W-:Y:S01]  /*07e0*/  FSETP.GTU.AND P6, PT, R5.reuse, RZ, PT ;  /* 0x000000ff0500720b */ /* 0x040fe20003fcc000 */
[----:B------:R-:W1:Y:S04]  /*07f0*/  LDS.128 R16, [R20] ;  /* 0x0000000014107984 */ /* 0x000e680000000c00 */
[----:B------:R-:W2:Y:S01]  /*0800*/  LDS.128 R20, [R20+0x800] ;  /* 0x0008000014147984 */ /* 0x000ea20000000c00 */
[----:B------:R-:W-:Y:S02]  /*0810*/  FSETP.GE.OR P6, PT, R5, 6, !P6 ;  /* 0x40c000000500780b */ /* 0x000fe400077c6400 */
[----:B------:R-:W-:Y:S02]  /*0820*/  FSETP.GE.OR P2, PT, R3, 6, !P2 ;  /* 0x40c000000300780b */ /* 0x000fe40005746400 */
[----:B------:R-:W-:-:S02]  /*0830*/  SEL R3, RZ, 0x1, !P6 ;  /* 0x00000001ff037807 */ /* 0x000fc40007000000 */
[----:B------:R-:W-:Y:S02]  /*0840*/  FSETP.GE.OR P4, PT, R7, 6, !P4 ;  /* 0x40c000000700780b */ /* 0x000fe40006786400 */
[----:B------:R-:W-:Y:S02]  /*0850*/  FSETP.GE.OR P5, PT, R24, 6, !P5 ;  /* 0x40c000001800780b */ /* 0x000fe40006fa6400 */
[----:B------:R-:W-:Y:S02]  /*0860*/  PRMT R26, R3, 0x3340, R26 ;  /* 0x00003340031a7816 */ /* 0x000fe4000000001a */
[----:B------:R-:W-:Y:S02]  /*0870*/  FSETP.GE.OR P3, PT, R4, 6, !P3 ;  /* 0x40c000000400780b */ /* 0x000fe40005f66400 */
[----:B0-----:R-:W-:Y:S02]  /*0880*/  SEL R8, RZ, 0x1, !P4 ;  /* 0x00000001ff087807 */ /* 0x001fe40006000000 */
[----:B------:R-:W-:-:S02]  /*0890*/  SEL R3, RZ, 0x1, !P5 ;  /* 0x00000001ff037807 */ /* 0x000fc40006800000 */
[----:B------:R-:W-:Y:S02]  /*08a0*/  FSETP.GE.OR P1, PT, R6, 6, !P1 ;  /* 0x40c000000600780b */ /* 0x000fe40004f26400 */
[----:B------:R-:W-:Y:S02]  /*08b0*/  FSETP.GE.OR P0, PT, R25, 6, !P0 ;  /* 0x40c000001900780b */ /* 0x000fe40004706400 */
[----:B------:R-:W-:Y:S02]  /*08c0*/  SEL R7, RZ, 0x1, !P3 ;  /* 0x00000001ff077807 */ /* 0x000fe40005800000 */
[----:B------:R-:W-:Y:S02]  /*08d0*/  SEL R4, RZ, 0x1, !P2 ;  /* 0x00000001ff047807 */ /* 0x000fe40005000000 */
[----:B------:R-:W-:Y:S02]  /*08e0*/  PRMT R8, R8, 0x3340, R3 ;  /* 0x0000334008087816 */ /* 0x000fe40000000003 */
[----:B------:R-:W-:-:S02]  /*08f0*/  LOP3.LUT R27, R2, R27, RZ, 0xfc, !PT ;  /* 0x0000001b021b7212 */ /* 0x000fc400078efcff */
[----:B------:R-:W-:Y:S02]  /*0900*/  SEL R3, RZ, 0x1, !P0 ;  /* 0x00000001ff037807 */ /* 0x000fe40004000000 */
[----:B------:R-:W-:Y:S02]  /*0910*/  SEL R6, RZ, 0x1, !P1 ;  /* 0x00000001ff067807 */ /* 0x000fe40004800000 */
[----:B------:R-:W-:Y:S02]  /*0920*/  SHF.R.S32.HI R10, RZ, 0x1f, R2 ;  /* 0x0000001fff0a7819 */ /* 0x000fe40000011402 */
[----:B------:R-:W-:Y:S02]  /*0930*/  PRMT R7, R4, 0x3340, R7 ;  /* 0x0000334004077816 */ /* 0x000fe40000000007 */
[----:B------:R-:W-:Y:S02]  /*0940*/  LEA R2, P0, R27, UR4, 0x2 ;  /* 0x000000041b027c11 */ /* 0x000fe4000f8010ff */
[----:B------:R-:W-:-:S02]  /*0950*/  IADD3 R4, P1, R0, UR8, RZ ;  /* 0x0000000800047c10 */ /* 0x000fc4000ff3e0ff */
[----:B------:R-:W-:Y:S01]  /*0960*/  PRMT R9, R6, 0x3340, R3 ;  /* 0x0000334006097816 */ /* 0x000fe20000000003 */
[C---:B------:R-:W-:Y:S01]  /*0970*/  IMAD.WIDE R28, R27.reuse, 0x4, R28 ;  /* 0x000000041b1c7825 */ /* 0x040fe200078e021c */
[----:B------:R-:W-:Y:S02]  /*0980*/  LEA.HI.X R3, R27, UR5, R10, 0x2, P0 ;  /* 0x000000051b037c11 */ /* 0x000fe400080f140a */
[----:B------:R-:W-:Y:S02]  /*0990*/  LEA.HI.X.SX32 R5, R0, UR9, 0x1, P1 ;  /* 0x0000000900057c11 */ /* 0x000fe400088f0eff */
[----:B------:R-:W-:Y:S02]  /*09a0*/  PRMT R26, R7, 0x5410, R26 ;  /* 0x00005410071a7816 */ /* 0x000fe4000000001a */
[----:B------:R-:W-:Y:S01]  /*09b0*/  PRMT R27, R9, 0x5410, R8 ;  /* 0x00005410091b7816 */ /* 0x000fe20000000008 */
[----:B-1----:R-:W-:Y:S04]  /*09c0*/  STG.E.128 desc[UR6][R28.64], R16 ;  /* 0x000000101c007986 */ /* 0x002fe8000c101d06 */
[----:B--2---:R-:W-:Y:S04]  /*09d0*/  STG.E.128 desc[UR6][R2.64+0x800], R20 ;  /* 0x0008001402007986 */ /* 0x004fe8000c101d06 */
[----:B------:R-:W-:Y:S01]  /*09e0*/  STG.E.64 desc[UR6][R4.64], R26 ;  /* 0x0000001a04007986 */ /* 0x000fe2000c101b06 */
[----:B------:R-:W-:Y:S05]  /*09f0*/  EXIT ;  /* 0x000000000000794d */ /* 0x000fea0003800000 */
.L_x_0:
[----:B------:R-:W-:-:S00]  /*0a00*/  BRA `(.L_x_0) ;  /* 0xfffffffc00fc7947 */ /* 0x000fc0000383ffff */
[----:B------:R-:W-:-:S00]  /*0a10*/  NOP ;  /* 0x0000000000007918 */ /* 0x000fc00000000000 */
        /* <DEDUP_REMOVED lines=14> */
.L_x_1:


//--------------------- .nv.global.init           --------------------------
	.section	.nv.global.init,"aw",@progbits
.nv.global.init:
	.type		_$_str,@object
	.size		_$_str,(_$_str_$_2 - _$_str)
_$_str:
        /*0000*/ 	.byte	0x5f, 0x5f, 0x43, 0x55, 0x44, 0x41, 0x5f, 0x46, 0x54, 0x5a, 0x00
	.type		_$_str_$_2,@object
	.size		_$_str_$_2,(.L_1 - _$_str_$_2)
_$_str_$_2:
        /*000b*/ 	.byte	0x5f, 0x5f, 0x43, 0x55, 0x44, 0x41, 0x5f, 0x50, 0x52, 0x45, 0x43, 0x5f, 0x53, 0x51, 0x52, 0x54
        /*001b*/ 	.byte	0x00
.L_1:


//--------------------- .nv.shared.triton_poi_fused__native_batch_norm_legit_no_training_hardtanh_hardtanh_backward_15 --------------------------
	.section	.nv.shared.triton_poi_fused__native_batch_norm_legit_no_training_hardtanh_hardtanh_backward_15,"aw",@nobits
	.sectionflags	@""
	.align	16
	.zero		1024


//--------------------- .nv.constant0.triton_poi_fused__native_batch_norm_legit_no_training_hardtanh_hardtanh_backward_15 --------------------------
	.section	.nv.constant0.triton_poi_fused__native_batch_norm_legit_no_training_hardtanh_hardtanh_backward_15,"a",@progbits
	.sectionflags	@""
	.align	4
.nv.constant0.triton_poi_fused__native_batch_norm_legit_no_training_hardtanh_hardtanh_backward_15:
	.zero		588
